.version 6.5
.target sm_30
.address_size 64

.visible .entry shfl_sync_mode_b32(
    .param .u64 output
)
{
    .reg .u64 	      out_addr;
    .reg .u64 	      out_index;
    .reg .u32         thread_id;
    .reg .u32         temp;
    .reg .u32         result;

    ld.param.u64  	  out_addr, [output];
    mov.u32           thread_id, %tid.x;

    // result = __shfl_up_sync(mask=0xFFFFFFFF, thread_id, delta=3, width=2)
    // c is ((32-width) << 8)
    shfl.sync.up.b32 temp, thread_id, 3, 7680, 0xFFFFFFFF;
    mov.u32 result, temp;

    // result += __shfl_down_sync(mask=0xFFFFFFFF, thread_id, delta=3, width=4)
    // c is ((32-width) << 8) | 31
    shfl.sync.down.b32 temp, thread_id, 3, 7199, 0xFFFFFFFF;
    add.u32 result, result, temp;

    // result = __shfl_xor_sync(mask=0xFFFFFFFF, thread_id, delta=3, width=8)
    // c is ((32-width) << 8) | 31
    shfl.sync.bfly.b32 temp, thread_id, 3, 6175, 0xFFFFFFFF;
    add.u32 result, result, temp;

    // result = __shfl_sync(mask=0xFFFFFFFF, thread_id, delta=3, width=16)
    // c is ((32-width) << 8) | 31
    shfl.sync.idx.b32 temp, thread_id, 3, 4127, 0xFFFFFFFF;
    add.u32 result, result, temp;

    // Return result

    cvt.u64.u32       out_index, thread_id;
    mul.lo.u64        out_index, out_index, 4;
    add.u64           out_addr, out_addr, out_index;
    st.u32            [out_addr], result;

    ret;
}


// ===== COMPILED SASS (sm_100) =====

	.target	sm_100

	.elftype	@"ET_EXEC"


//--------------------- .note.nv.tkinfo           --------------------------
	.section	.note.nv.tkinfo,"",@"SHT_NOTE"
	.sectionflags	@"SHF_NOTE_NV_TKINFO"
	.tkinfo
        /*0018*/ 	.word	0x00000002
        /*0030*/ 	.string	""
        /*0030*/ 	.string	"ptxas"
        /*0030*/ 	.string	"Cuda compilation tools, release 13.0, V13.0.88"
        /*0030*/ 	.string	"Build cuda_13.0.r13.0/compiler.36424714_0"
        /*0030*/ 	.string	"-arch sm_100 "



//--------------------- .note.nv.cuinfo           --------------------------
	.section	.note.nv.cuinfo,"",@"SHT_NOTE"
	.sectionflags	@"SHF_NOTE_NV_CUINFO"
        /*0018*/ 	.short	0x0002
        /*001a*/ 	.short	0x001e
        /*001c*/ 	.short	0x0082
	.zero		2


//--------------------- .nv.info                  --------------------------
	.section	.nv.info,"",@"SHT_CUDA_INFO"
	.align	4


	//----- nvinfo : EIATTR_REGCOUNT
	.align		4
        /*0000*/ 	.byte	0x04, 0x2f
        /*0002*/ 	.short	(.L_1 - .L_0)
	.align		4
.L_0:
        /*0004*/ 	.word	index@(shfl_sync_mode_b32)
        /*0008*/ 	.word	0x0000000c


	//----- nvinfo : EIATTR_FRAME_SIZE
	.align		4
.L_1:
        /*000c*/ 	.byte	0x04, 0x11
        /*000e*/ 	.short	(.L_3 - .L_2)
	.align		4
.L_2:
        /*0010*/ 	.word	index@(shfl_sync_mode_b32)
        /*0014*/ 	.word	0x00000000


	//----- nvinfo : EIATTR_MIN_STACK_SIZE
	.align		4
.L_3:
        /*0018*/ 	.byte	0x04, 0x12
        /*001a*/ 	.short	(.L_5 - .L_4)
	.align		4
.L_4:
        /*001c*/ 	.word	index@(shfl_sync_mode_b32)
        /*0020*/ 	.word	0x00000000
.L_5:


//--------------------- .nv.compat                --------------------------
	.section	.nv.compat,"",@"SHT_CUDA_COMPAT_INFO"
	.align	4
        /*0000*/ 	.byte	0x02, 0x09, 0x00, 0x00, 0x02, 0x02, 0x01, 0x00, 0x02, 0x05, 0x05, 0x00, 0x03, 0x07, 0x01, 0x01
        /*0010*/ 	.byte	0x02, 0x03, 0x00, 0x00, 0x02, 0x06, 0x01, 0x00, 0x04, 0x0b, 0x08, 0x00, 0x09, 0x00, 0x00, 0x00
        /*0020*/ 	.byte	0x00, 0x00, 0x00, 0x00


//--------------------- .nv.info.shfl_sync_mode_b32 --------------------------
	.section	.nv.info.shfl_sync_mode_b32,"",@"SHT_CUDA_INFO"
	.sectionflags	@""
	.align	4


	//----- nvinfo : EIATTR_CUDA_API_VERSION
	.align		4
        /*0000*/ 	.byte	0x04, 0x37
        /*0002*/ 	.short	(.L_7 - .L_6)
.L_6:
        /*0004*/ 	.word	0x00000082


	//----- nvinfo : EIATTR_KPARAM_INFO
	.align		4
.L_7:
        /*0008*/ 	.byte	0x04, 0x17
        /*000a*/ 	.short	(.L_9 - .L_8)
.L_8:
        /*000c*/ 	.word	0x00000000
        /*0010*/ 	.short	0x0000
        /*0012*/ 	.short	0x0000
        /*0014*/ 	.byte	0x00, 0xf0, 0x21, 0x00


	//----- nvinfo : EIATTR_SPARSE_MMA_MASK
	.align		4
.L_9:
        /*0018*/ 	.byte	0x03, 0x50
        /*001a*/ 	.short	0x0000


	//----- nvinfo : EIATTR_MAXREG_COUNT
	.align		4
        /*001c*/ 	.byte	0x03, 0x1b
        /*001e*/ 	.short	0x00ff


	//----- nvinfo : EIATTR_MERCURY_ISA_VERSION
	.align		4
        /*0020*/ 	.byte	0x03, 0x5f
        /*0022*/ 	.short	0x0101


	//----- nvinfo : EIATTR_COOP_GROUP_MASK_REGIDS
	.align		4
        /*0024*/ 	.byte	0x04, 0x29
        /*0026*/ 	.short	(.L_11 - .L_10)


	//   ....[0]....
.L_10:
        /*0028*/ 	.word	0xffffffff


	//   ....[1]....
        /*002c*/ 	.word	0xffffffff


	//   ....[2]....
        /*0030*/ 	.word	0xffffffff


	//   ....[3]....
        /*0034*/ 	.word	0xffffffff


	//----- nvinfo : EIATTR_COOP_GROUP_INSTR_OFFSETS
	.align		4
.L_11:
        /*0038*/ 	.byte	0x04, 0x28
        /*003a*/ 	.short	(.L_13 - .L_12)


	//   ....[0]....
.L_12:
        /*003c*/ 	.word	0x00000050


	//   ....[1]....
        /*0040*/ 	.word	0x00000070


	//   ....[2]....
        /*0044*/ 	.word	0x00000090


	//   ....[3]....
        /*0048*/ 	.word	0x000000a0


	//----- nvinfo : EIATTR_VRC_CTA_INIT_COUNT
	.align		4
.L_13:
        /*004c*/ 	.byte	0x02, 0x4a
	.zero		1
	.zero		1


	//----- nvinfo : EIATTR_EXIT_INSTR_OFFSETS
	.align		4
        /*0050*/ 	.byte	0x04, 0x1c
        /*0052*/ 	.short	(.L_15 - .L_14)


	//   ....[0]....
.L_14:
        /*0054*/ 	.word	0x000000e0


	//----- nvinfo : EIATTR_CBANK_PARAM_SIZE
	.align		4
.L_15:
        /*0058*/ 	.byte	0x03, 0x19
        /*005a*/ 	.short	0x0008


	//----- nvinfo : EIATTR_PARAM_CBANK
	.align		4
        /*005c*/ 	.byte	0x04, 0x0a
        /*005e*/ 	.short	(.L_17 - .L_16)
	.align		4
.L_16:
        /*0060*/ 	.word	index@(.nv.constant0.shfl_sync_mode_b32)
        /*0064*/ 	.short	0x0380
        /*0066*/ 	.short	0x0008


	//----- nvinfo : EIATTR_SW_WAR
	.align		4
.L_17:
        /*0068*/ 	.byte	0x04, 0x36
        /*006a*/ 	.short	(.L_19 - .L_18)
.L_18:
        /*006c*/ 	.word	0x00000008
.L_19:


//--------------------- .nv.callgraph             --------------------------
	.section	.nv.callgraph,"",@"SHT_CUDA_CALLGRAPH"
	.align	4
	.sectionentsize	8
	.align		4
        /*0000*/ 	.word	0x00000000
	.align		4
        /*0004*/ 	.word	0xffffffff
	.align		4
        /*0008*/ 	.word	0x00000000
	.align		4
        /*000c*/ 	.word	0xfffffffe
	.align		4
        /*0010*/ 	.word	0x00000000
	.align		4
        /*0014*/ 	.word	0xfffffffd
	.align		4
        /*0018*/ 	.word	0x00000000
	.align		4
        /*001c*/ 	.word	0xfffffffc


//--------------------- .text.shfl_sync_mode_b32  --------------------------
	.section	.text.shfl_sync_mode_b32,"ax",@progbits
	.align	128
        .global         shfl_sync_mode_b32
        .type           shfl_sync_mode_b32,@function
        .size           shfl_sync_mode_b32,(.L_x_1 - shfl_sync_mode_b32)
        .other          shfl_sync_mode_b32,@"STO_CUDA_ENTRY STV_DEFAULT"
shfl_sync_mode_b32:
.text.shfl_sync_mode_b32:
[----:B------:R-:W-:Y:S01]  /*0000*/  LDC R1, c[0x0][0x37c] ;  /* 0x0000df00ff017b82 */ /* 0x000fe20000000800 */
[----:B------:R-:W0:Y:S07]  /*0010*/  S2R R9, SR_TID.X ;  /* 0x0000000000097919 */ /* 0x000e2e0000002100 */
[----:B------:R-:W1:Y:S01]  /*0020*/  LDC.64 R2, c[0x0][0x380] ;  /* 0x0000e000ff027b82 */ /* 0x000e620000000a00 */
[----:B------:R-:W2:Y:S01]  /*0030*/  LDCU.64 UR6, c[0x0][0x358] ;  /* 0x00006b00ff0677ac */ /* 0x000ea20008000a00 */
[----:B------:R-:W-:Y:S01]  /*0040*/  UMOV UR4, URZ ;  /* 0x000000ff00047c82 */ /* 0x000fe20008000000 */
[----:B0-----:R-:W-:Y:S01]  /*0050*/  SHFL.UP PT, R0, R9, 0x3, 0x1e00 ;  /* 0x047e000009007f89 */ /* 0x001fe200000e0000 */
[----:B-1----:R-:W-:-:S03]  /*0060*/  IMAD.WIDE.U32 R2, R9, 0x4, R2 ;  /* 0x0000000409027825 */ /* 0x002fc600078e0002 */
[----:B------:R-:W-:Y:S02]  /*0070*/  SHFL.DOWN PT, R5, R9, 0x3, 0x1c1f ;  /* 0x087c1f0009057f89 */ /* 0x000fe400000e0000 */
[----:B------:R-:W-:Y:S02]  /*0080*/  IADD3 R3, PT, PT, R3, UR4, RZ ;  /* 0x0000000403037c10 */ /* 0x000fe4000fffe0ff */
[----:B------:R-:W0:Y:S04]  /*0090*/  SHFL.BFLY PT, R4, R9, 0x3, 0x181f ;  /* 0x0c781f0009047f89 */ /* 0x000e2800000e0000 */
[----:B------:R-:W1:Y:S01]  /*00a0*/  SHFL.IDX PT, R7, R9, 0x3, 0x101f ;  /* 0x00701f0009077f89 */ /* 0x000e6200000e0000 */
[----:B0-----:R-:W-:-:S04]  /*00b0*/  IADD3 R0, PT, PT, R4, R0, R5 ;  /* 0x0000000004007210 */ /* 0x001fc80007ffe005 */
[----:B-1----:R-:W-:-:S05]  /*00c0*/  IADD3 R7, PT, PT, R0, R7, RZ ;  /* 0x0000000700077210 */ /* 0x002fca0007ffe0ff */
[----:B--2---:R-:W-:Y:S01]  /*00d0*/  ST.E desc[UR6][R2.64], R7 ;  /* 0x0000000702007985 */ /* 0x004fe2000c101906 */
[----:B------:R-:W-:Y:S05]  /*00e0*/  EXIT ;  /* 0x000000000000794d */ /* 0x000fea0003800000 */
.L_x_0:
[----:B------:R-:W-:-:S00]  /*00f0*/  BRA `(.L_x_0) ;  /* 0xfffffffc00fc7947 */ /* 0x000fc0000383ffff */
[----:B------:R-:W-:-:S00]  /*0100*/  NOP ;  /* 0x0000000000007918 */ /* 0x000fc00000000000 */
[----:B------:R-:W-:-:S00]  /*0110*/  NOP ;  /* 0x0000000000007918 */ /* 0x000fc00000000000 */
[----:B------:R-:W-:-:S00]  /*0120*/  NOP ;  /* 0x0000000000007918 */ /* 0x000fc00000000000 */
[----:B------:R-:W-:-:S00]  /*0130*/  NOP ;  /* 0x0000000000007918 */ /* 0x000fc00000000000 */
[----:B------:R-:W-:-:S00]  /*0140*/  NOP ;  /* 0x0000000000007918 */ /* 0x000fc00000000000 */
[----:B------:R-:W-:-:S00]  /*0150*/  NOP ;  /* 0x0000000000007918 */ /* 0x000fc00000000000 */
[----:B------:R-:W-:-:S00]  /*0160*/  NOP ;  /* 0x0000000000007918 */ /* 0x000fc00000000000 */
[----:B------:R-:W-:-:S00]  /*0170*/  NOP ;  /* 0x0000000000007918 */ /* 0x000fc00000000000 */
.L_x_1:


//--------------------- .nv.shared.reserved.0     --------------------------
	.section	.nv.shared.reserved.0,"aw",@nobits
	.weak		__nv_reservedSMEM_offset_0_alias
	.size		__nv_reservedSMEM_offset_0_alias, 0, 64
	.other		__nv_reservedSMEM_offset_0_alias,@"STO_CUDA_RESERVED_SHARED STV_DEFAULT"
__nv_reservedSMEM_offset_0_alias:
	.zero		0
	.zero		64


//--------------------- .nv.constant0.shfl_sync_mode_b32 --------------------------
	.section	.nv.constant0.shfl_sync_mode_b32,"a",@progbits
	.sectionflags	@""
	.align	4
.nv.constant0.shfl_sync_mode_b32:
	.zero		904


//--------------------- SYMBOLS --------------------------

	.type		.nv.reservedSmem.offset0,@object
	.size		.nv.reservedSmem.offset0,0x4
